//
// Generated by NVIDIA NVVM Compiler
//
// Compiler Build ID: CL-36424714
// Cuda compilation tools, release 13.0, V13.0.88
// Based on NVVM 20.0.0
//

.version 9.0
.target sm_100
.address_size 64

	// .globl	_Z23parallel_selection_sortPiii

.visible .entry _Z23parallel_selection_sortPiii(
	.param .u64 .ptr .align 1 _Z23parallel_selection_sortPiii_param_0,
	.param .u32 _Z23parallel_selection_sortPiii_param_1,
	.param .u32 _Z23parallel_selection_sortPiii_param_2
)
{
	.reg .pred 	%p<43>;
	.reg .b32 	%r<174>;
	.reg .b64 	%rd<73>;

	ld.param.u64 	%rd2, [_Z23parallel_selection_sortPiii_param_0];
	ld.param.u32 	%r35, [_Z23parallel_selection_sortPiii_param_1];
	ld.param.u32 	%r36, [_Z23parallel_selection_sortPiii_param_2];
	cvta.to.global.u64 	%rd1, %rd2;
	mov.u32 	%r37, %tid.x;
	mov.u32 	%r38, %ctaid.x;
	mov.u32 	%r39, %ntid.x;
	mad.lo.s32 	%r40, %r38, %r39, %r37;
	setp.lt.s32 	%p1, %r40, %r36;
	setp.ge.s32 	%p2, %r40, %r35;
	or.pred  	%p3, %p2, %p1;
	@%p3 bra 	$L__BB0_17;
	add.s32 	%r165, %r36, 1;
	setp.ge.s32 	%p4, %r165, %r35;
	mov.u32 	%r173, %r36;
	@%p4 bra 	$L__BB0_15;
	not.b32 	%r42, %r36;
	add.s32 	%r2, %r35, %r42;
	sub.s32 	%r43, %r35, %r36;
	add.s32 	%r44, %r43, -2;
	and.b32  	%r3, %r2, 15;
	setp.lt.u32 	%p5, %r44, 15;
	mov.u32 	%r173, %r36;
	@%p5 bra 	$L__BB0_6;
	and.b32  	%r45, %r2, -16;
	neg.s32 	%r158, %r45;
	mov.u32 	%r159, %r36;
	mov.u32 	%r173, %r36;
$L__BB0_4:
	.pragma "nounroll";
	add.s32 	%r46, %r159, 1;
	mul.wide.s32 	%rd3, %r46, 4;
	add.s64 	%rd4, %rd1, %rd3;
	ld.global.u32 	%r47, [%rd4];
	mul.wide.s32 	%rd5, %r173, 4;
	add.s64 	%rd6, %rd1, %rd5;
	ld.global.u32 	%r48, [%rd6];
	setp.lt.s32 	%p6, %r47, %r48;
	selp.b32 	%r49, %r46, %r173, %p6;
	ld.global.u32 	%r50, [%rd4+4];
	mul.wide.s32 	%rd7, %r49, 4;
	add.s64 	%rd8, %rd1, %rd7;
	ld.global.u32 	%r51, [%rd8];
	setp.lt.s32 	%p7, %r50, %r51;
	add.s32 	%r52, %r159, 2;
	selp.b32 	%r53, %r52, %r49, %p7;
	ld.global.u32 	%r54, [%rd4+8];
	mul.wide.s32 	%rd9, %r53, 4;
	add.s64 	%rd10, %rd1, %rd9;
	ld.global.u32 	%r55, [%rd10];
	setp.lt.s32 	%p8, %r54, %r55;
	add.s32 	%r56, %r159, 3;
	selp.b32 	%r57, %r56, %r53, %p8;
	ld.global.u32 	%r58, [%rd4+12];
	mul.wide.s32 	%rd11, %r57, 4;
	add.s64 	%rd12, %rd1, %rd11;
	ld.global.u32 	%r59, [%rd12];
	setp.lt.s32 	%p9, %r58, %r59;
	add.s32 	%r60, %r159, 4;
	selp.b32 	%r61, %r60, %r57, %p9;
	ld.global.u32 	%r62, [%rd4+16];
	mul.wide.s32 	%rd13, %r61, 4;
	add.s64 	%rd14, %rd1, %rd13;
	ld.global.u32 	%r63, [%rd14];
	setp.lt.s32 	%p10, %r62, %r63;
	add.s32 	%r64, %r159, 5;
	selp.b32 	%r65, %r64, %r61, %p10;
	ld.global.u32 	%r66, [%rd4+20];
	mul.wide.s32 	%rd15, %r65, 4;
	add.s64 	%rd16, %rd1, %rd15;
	ld.global.u32 	%r67, [%rd16];
	setp.lt.s32 	%p11, %r66, %r67;
	add.s32 	%r68, %r159, 6;
	selp.b32 	%r69, %r68, %r65, %p11;
	ld.global.u32 	%r70, [%rd4+24];
	mul.wide.s32 	%rd17, %r69, 4;
	add.s64 	%rd18, %rd1, %rd17;
	ld.global.u32 	%r71, [%rd18];
	setp.lt.s32 	%p12, %r70, %r71;
	add.s32 	%r72, %r159, 7;
	selp.b32 	%r73, %r72, %r69, %p12;
	ld.global.u32 	%r74, [%rd4+28];
	mul.wide.s32 	%rd19, %r73, 4;
	add.s64 	%rd20, %rd1, %rd19;
	ld.global.u32 	%r75, [%rd20];
	setp.lt.s32 	%p13, %r74, %r75;
	add.s32 	%r76, %r159, 8;
	selp.b32 	%r77, %r76, %r73, %p13;
	ld.global.u32 	%r78, [%rd4+32];
	mul.wide.s32 	%rd21, %r77, 4;
	add.s64 	%rd22, %rd1, %rd21;
	ld.global.u32 	%r79, [%rd22];
	setp.lt.s32 	%p14, %r78, %r79;
	add.s32 	%r80, %r159, 9;
	selp.b32 	%r81, %r80, %r77, %p14;
	ld.global.u32 	%r82, [%rd4+36];
	mul.wide.s32 	%rd23, %r81, 4;
	add.s64 	%rd24, %rd1, %rd23;
	ld.global.u32 	%r83, [%rd24];
	setp.lt.s32 	%p15, %r82, %r83;
	add.s32 	%r84, %r159, 10;
	selp.b32 	%r85, %r84, %r81, %p15;
	ld.global.u32 	%r86, [%rd4+40];
	mul.wide.s32 	%rd25, %r85, 4;
	add.s64 	%rd26, %rd1, %rd25;
	ld.global.u32 	%r87, [%rd26];
	setp.lt.s32 	%p16, %r86, %r87;
	add.s32 	%r88, %r159, 11;
	selp.b32 	%r89, %r88, %r85, %p16;
	ld.global.u32 	%r90, [%rd4+44];
	mul.wide.s32 	%rd27, %r89, 4;
	add.s64 	%rd28, %rd1, %rd27;
	ld.global.u32 	%r91, [%rd28];
	setp.lt.s32 	%p17, %r90, %r91;
	add.s32 	%r92, %r159, 12;
	selp.b32 	%r93, %r92, %r89, %p17;
	ld.global.u32 	%r94, [%rd4+48];
	mul.wide.s32 	%rd29, %r93, 4;
	add.s64 	%rd30, %rd1, %rd29;
	ld.global.u32 	%r95, [%rd30];
	setp.lt.s32 	%p18, %r94, %r95;
	add.s32 	%r96, %r159, 13;
	selp.b32 	%r97, %r96, %r93, %p18;
	ld.global.u32 	%r98, [%rd4+52];
	mul.wide.s32 	%rd31, %r97, 4;
	add.s64 	%rd32, %rd1, %rd31;
	ld.global.u32 	%r99, [%rd32];
	setp.lt.s32 	%p19, %r98, %r99;
	add.s32 	%r100, %r159, 14;
	selp.b32 	%r101, %r100, %r97, %p19;
	ld.global.u32 	%r102, [%rd4+56];
	mul.wide.s32 	%rd33, %r101, 4;
	add.s64 	%rd34, %rd1, %rd33;
	ld.global.u32 	%r103, [%rd34];
	setp.lt.s32 	%p20, %r102, %r103;
	add.s32 	%r104, %r159, 15;
	selp.b32 	%r105, %r104, %r101, %p20;
	ld.global.u32 	%r106, [%rd4+60];
	mul.wide.s32 	%rd35, %r105, 4;
	add.s64 	%rd36, %rd1, %rd35;
	ld.global.u32 	%r107, [%rd36];
	setp.lt.s32 	%p21, %r106, %r107;
	add.s32 	%r159, %r159, 16;
	selp.b32 	%r173, %r159, %r105, %p21;
	add.s32 	%r158, %r158, 16;
	setp.ne.s32 	%p22, %r158, 0;
	@%p22 bra 	$L__BB0_4;
	add.s32 	%r165, %r159, 1;
$L__BB0_6:
	setp.eq.s32 	%p23, %r3, 0;
	@%p23 bra 	$L__BB0_15;
	and.b32  	%r15, %r2, 7;
	setp.lt.u32 	%p24, %r3, 8;
	@%p24 bra 	$L__BB0_9;
	mul.wide.s32 	%rd37, %r165, 4;
	add.s64 	%rd38, %rd1, %rd37;
	ld.global.u32 	%r109, [%rd38];
	mul.wide.s32 	%rd39, %r173, 4;
	add.s64 	%rd40, %rd1, %rd39;
	ld.global.u32 	%r110, [%rd40];
	setp.lt.s32 	%p25, %r109, %r110;
	selp.b32 	%r111, %r165, %r173, %p25;
	add.s32 	%r112, %r165, 1;
	ld.global.u32 	%r113, [%rd38+4];
	mul.wide.s32 	%rd41, %r111, 4;
	add.s64 	%rd42, %rd1, %rd41;
	ld.global.u32 	%r114, [%rd42];
	setp.lt.s32 	%p26, %r113, %r114;
	selp.b32 	%r115, %r112, %r111, %p26;
	add.s32 	%r116, %r165, 2;
	ld.global.u32 	%r117, [%rd38+8];
	mul.wide.s32 	%rd43, %r115, 4;
	add.s64 	%rd44, %rd1, %rd43;
	ld.global.u32 	%r118, [%rd44];
	setp.lt.s32 	%p27, %r117, %r118;
	selp.b32 	%r119, %r116, %r115, %p27;
	add.s32 	%r120, %r165, 3;
	ld.global.u32 	%r121, [%rd38+12];
	mul.wide.s32 	%rd45, %r119, 4;
	add.s64 	%rd46, %rd1, %rd45;
	ld.global.u32 	%r122, [%rd46];
	setp.lt.s32 	%p28, %r121, %r122;
	selp.b32 	%r123, %r120, %r119, %p28;
	add.s32 	%r124, %r165, 4;
	ld.global.u32 	%r125, [%rd38+16];
	mul.wide.s32 	%rd47, %r123, 4;
	add.s64 	%rd48, %rd1, %rd47;
	ld.global.u32 	%r126, [%rd48];
	setp.lt.s32 	%p29, %r125, %r126;
	selp.b32 	%r127, %r124, %r123, %p29;
	add.s32 	%r128, %r165, 5;
	ld.global.u32 	%r129, [%rd38+20];
	mul.wide.s32 	%rd49, %r127, 4;
	add.s64 	%rd50, %rd1, %rd49;
	ld.global.u32 	%r130, [%rd50];
	setp.lt.s32 	%p30, %r129, %r130;
	selp.b32 	%r131, %r128, %r127, %p30;
	add.s32 	%r132, %r165, 6;
	ld.global.u32 	%r133, [%rd38+24];
	mul.wide.s32 	%rd51, %r131, 4;
	add.s64 	%rd52, %rd1, %rd51;
	ld.global.u32 	%r134, [%rd52];
	setp.lt.s32 	%p31, %r133, %r134;
	selp.b32 	%r135, %r132, %r131, %p31;
	add.s32 	%r136, %r165, 7;
	ld.global.u32 	%r137, [%rd38+28];
	mul.wide.s32 	%rd53, %r135, 4;
	add.s64 	%rd54, %rd1, %rd53;
	ld.global.u32 	%r138, [%rd54];
	setp.lt.s32 	%p32, %r137, %r138;
	selp.b32 	%r173, %r136, %r135, %p32;
	add.s32 	%r165, %r165, 8;
$L__BB0_9:
	setp.eq.s32 	%p33, %r15, 0;
	@%p33 bra 	$L__BB0_15;
	and.b32  	%r21, %r2, 3;
	setp.lt.u32 	%p34, %r15, 4;
	@%p34 bra 	$L__BB0_12;
	mul.wide.s32 	%rd55, %r165, 4;
	add.s64 	%rd56, %rd1, %rd55;
	ld.global.u32 	%r140, [%rd56];
	mul.wide.s32 	%rd57, %r173, 4;
	add.s64 	%rd58, %rd1, %rd57;
	ld.global.u32 	%r141, [%rd58];
	setp.lt.s32 	%p35, %r140, %r141;
	selp.b32 	%r142, %r165, %r173, %p35;
	add.s32 	%r143, %r165, 1;
	ld.global.u32 	%r144, [%rd56+4];
	mul.wide.s32 	%rd59, %r142, 4;
	add.s64 	%rd60, %rd1, %rd59;
	ld.global.u32 	%r145, [%rd60];
	setp.lt.s32 	%p36, %r144, %r145;
	selp.b32 	%r146, %r143, %r142, %p36;
	add.s32 	%r147, %r165, 2;
	ld.global.u32 	%r148, [%rd56+8];
	mul.wide.s32 	%rd61, %r146, 4;
	add.s64 	%rd62, %rd1, %rd61;
	ld.global.u32 	%r149, [%rd62];
	setp.lt.s32 	%p37, %r148, %r149;
	selp.b32 	%r150, %r147, %r146, %p37;
	add.s32 	%r151, %r165, 3;
	ld.global.u32 	%r152, [%rd56+12];
	mul.wide.s32 	%rd63, %r150, 4;
	add.s64 	%rd64, %rd1, %rd63;
	ld.global.u32 	%r153, [%rd64];
	setp.lt.s32 	%p38, %r152, %r153;
	selp.b32 	%r173, %r151, %r150, %p38;
	add.s32 	%r165, %r165, 4;
$L__BB0_12:
	setp.eq.s32 	%p39, %r21, 0;
	@%p39 bra 	$L__BB0_15;
	neg.s32 	%r170, %r21;
$L__BB0_14:
	.pragma "nounroll";
	mul.wide.s32 	%rd65, %r165, 4;
	add.s64 	%rd66, %rd1, %rd65;
	ld.global.u32 	%r154, [%rd66];
	mul.wide.s32 	%rd67, %r173, 4;
	add.s64 	%rd68, %rd1, %rd67;
	ld.global.u32 	%r155, [%rd68];
	setp.lt.s32 	%p40, %r154, %r155;
	selp.b32 	%r173, %r165, %r173, %p40;
	add.s32 	%r165, %r165, 1;
	add.s32 	%r170, %r170, 1;
	setp.ne.s32 	%p41, %r170, 0;
	@%p41 bra 	$L__BB0_14;
$L__BB0_15:
	setp.eq.s32 	%p42, %r173, %r36;
	@%p42 bra 	$L__BB0_17;
	mul.wide.s32 	%rd69, %r36, 4;
	add.s64 	%rd70, %rd1, %rd69;
	ld.global.u32 	%r156, [%rd70];
	mul.wide.s32 	%rd71, %r173, 4;
	add.s64 	%rd72, %rd1, %rd71;
	ld.global.u32 	%r157, [%rd72];
	st.global.u32 	[%rd70], %r157;
	st.global.u32 	[%rd72], %r156;
$L__BB0_17:
	ret;

}


// ===== COMPILED SASS (sm_100) =====

	.target	sm_100

	.elftype	@"ET_EXEC"


//--------------------- .note.nv.tkinfo           --------------------------
	.section	.note.nv.tkinfo,"",@"SHT_NOTE"
	.sectionflags	@"SHF_NOTE_NV_TKINFO"
	.tkinfo
        /*0018*/ 	.word	0x00000002
        /*0030*/ 	.string	""
        /*0030*/ 	.string	"ptxas"
        /*0030*/ 	.string	"Cuda compilation tools, release 13.0, V13.0.88"
        /*0030*/ 	.string	"Build cuda_13.0.r13.0/compiler.36424714_0"
        /*0030*/ 	.string	"-arch sm_100 -m 64 "



//--------------------- .note.nv.cuinfo           --------------------------
	.section	.note.nv.cuinfo,"",@"SHT_NOTE"
	.sectionflags	@"SHF_NOTE_NV_CUINFO"
        /*0018*/ 	.short	0x0002
        /*001a*/ 	.short	0x0064
        /*001c*/ 	.short	0x0082
	.zero		2


//--------------------- .nv.info                  --------------------------
	.section	.nv.info,"",@"SHT_CUDA_INFO"
	.align	4


	//----- nvinfo : EIATTR_REGCOUNT
	.align		4
        /*0000*/ 	.byte	0x04, 0x2f
        /*0002*/ 	.short	(.L_1 - .L_0)
	.align		4
.L_0:
        /*0004*/ 	.word	index@(_Z23parallel_selection_sortPiii)
        /*0008*/ 	.word	0x00000014


	//----- nvinfo : EIATTR_FRAME_SIZE
	.align		4
.L_1:
        /*000c*/ 	.byte	0x04, 0x11
        /*000e*/ 	.short	(.L_3 - .L_2)
	.align		4
.L_2:
        /*0010*/ 	.word	index@(_Z23parallel_selection_sortPiii)
        /*0014*/ 	.word	0x00000000


	//----- nvinfo : EIATTR_MIN_STACK_SIZE
	.align		4
.L_3:
        /*0018*/ 	.byte	0x04, 0x12
        /*001a*/ 	.short	(.L_5 - .L_4)
	.align		4
.L_4:
        /*001c*/ 	.word	index@(_Z23parallel_selection_sortPiii)
        /*0020*/ 	.word	0x00000000
.L_5:


//--------------------- .nv.compat                --------------------------
	.section	.nv.compat,"",@"SHT_CUDA_COMPAT_INFO"
	.align	4
        /*0000*/ 	.byte	0x02, 0x09, 0x00, 0x00, 0x02, 0x02, 0x01, 0x00, 0x02, 0x05, 0x05, 0x00, 0x03, 0x07, 0x01, 0x01
        /*0010*/ 	.byte	0x02, 0x03, 0x00, 0x00, 0x02, 0x06, 0x01, 0x00, 0x04, 0x0b, 0x08, 0x00, 0x09, 0x00, 0x00, 0x00
        /*0020*/ 	.byte	0x00, 0x00, 0x00, 0x00


//--------------------- .nv.info._Z23parallel_selection_sortPiii --------------------------
	.section	.nv.info._Z23parallel_selection_sortPiii,"",@"SHT_CUDA_INFO"
	.sectionflags	@""
	.align	4


	//----- nvinfo : EIATTR_CUDA_API_VERSION
	.align		4
        /*0000*/ 	.byte	0x04, 0x37
        /*0002*/ 	.short	(.L_7 - .L_6)
.L_6:
        /*0004*/ 	.word	0x00000082


	//----- nvinfo : EIATTR_KPARAM_INFO
	.align		4
.L_7:
        /*0008*/ 	.byte	0x04, 0x17
        /*000a*/ 	.short	(.L_9 - .L_8)
.L_8:
        /*000c*/ 	.word	0x00000000
        /*0010*/ 	.short	0x0002
        /*0012*/ 	.short	0x000c
        /*0014*/ 	.byte	0x00, 0xf0, 0x11, 0x00


	//----- nvinfo : EIATTR_KPARAM_INFO
	.align		4
.L_9:
        /*0018*/ 	.byte	0x04, 0x17
        /*001a*/ 	.short	(.L_11 - .L_10)
.L_10:
        /*001c*/ 	.word	0x00000000
        /*0020*/ 	.short	0x0001
        /*0022*/ 	.short	0x0008
        /*0024*/ 	.byte	0x00, 0xf0, 0x11, 0x00


	//----- nvinfo : EIATTR_KPARAM_INFO
	.align		4
.L_11:
        /*0028*/ 	.byte	0x04, 0x17
        /*002a*/ 	.short	(.L_13 - .L_12)
.L_12:
        /*002c*/ 	.word	0x00000000
        /*0030*/ 	.short	0x0000
        /*0032*/ 	.short	0x0000
        /*0034*/ 	.byte	0x00, 0xf5, 0x21, 0x00


	//----- nvinfo : EIATTR_SPARSE_MMA_MASK
	.align		4
.L_13:
        /*0038*/ 	.byte	0x03, 0x50
        /*003a*/ 	.short	0x0000


	//----- nvinfo : EIATTR_MAXREG_COUNT
	.align		4
        /*003c*/ 	.byte	0x03, 0x1b
        /*003e*/ 	.short	0x00ff


	//----- nvinfo : EIATTR_MERCURY_ISA_VERSION
	.align		4
        /*0040*/ 	.byte	0x03, 0x5f
        /*0042*/ 	.short	0x0101


	//----- nvinfo : EIATTR_VRC_CTA_INIT_COUNT
	.align		4
        /*0044*/ 	.byte	0x02, 0x4a
	.zero		1
	.zero		1


	//----- nvinfo : EIATTR_EXIT_INSTR_OFFSETS
	.align		4
        /*0048*/ 	.byte	0x04, 0x1c
        /*004a*/ 	.short	(.L_15 - .L_14)


	//   ....[0]....
.L_14:
        /*004c*/ 	.word	0x00000080


	//   ....[1]....
        /*0050*/ 	.word	0x00000ca0


	//   ....[2]....
        /*0054*/ 	.word	0x00000d20


	//----- nvinfo : EIATTR_CBANK_PARAM_SIZE
	.align		4
.L_15:
        /*0058*/ 	.byte	0x03, 0x19
        /*005a*/ 	.short	0x0010


	//----- nvinfo : EIATTR_PARAM_CBANK
	.align		4
        /*005c*/ 	.byte	0x04, 0x0a
        /*005e*/ 	.short	(.L_17 - .L_16)
	.align		4
.L_16:
        /*0060*/ 	.word	index@(.nv.constant0._Z23parallel_selection_sortPiii)
        /*0064*/ 	.short	0x0380
        /*0066*/ 	.short	0x0010


	//----- nvinfo : EIATTR_SW_WAR
	.align		4
.L_17:
        /*0068*/ 	.byte	0x04, 0x36
        /*006a*/ 	.short	(.L_19 - .L_18)
.L_18:
        /*006c*/ 	.word	0x00000008
.L_19:


//--------------------- .nv.callgraph             --------------------------
	.section	.nv.callgraph,"",@"SHT_CUDA_CALLGRAPH"
	.align	4
	.sectionentsize	8
	.align		4
        /*0000*/ 	.word	0x00000000
	.align		4
        /*0004*/ 	.word	0xffffffff
	.align		4
        /*0008*/ 	.word	0x00000000
	.align		4
        /*000c*/ 	.word	0xfffffffe
	.align		4
        /*0010*/ 	.word	0x00000000
	.align		4
        /*0014*/ 	.word	0xfffffffd
	.align		4
        /*0018*/ 	.word	0x00000000
	.align		4
        /*001c*/ 	.word	0xfffffffc


//--------------------- .text._Z23parallel_selection_sortPiii --------------------------
	.section	.text._Z23parallel_selection_sortPiii,"ax",@progbits
	.align	128
        .global         _Z23parallel_selection_sortPiii
        .type           _Z23parallel_selection_sortPiii,@function
        .size           _Z23parallel_selection_sortPiii,(.L_x_7 - _Z23parallel_selection_sortPiii)
        .other          _Z23parallel_selection_sortPiii,@"STO_CUDA_ENTRY STV_DEFAULT"
_Z23parallel_selection_sortPiii:
.text._Z23parallel_selection_sortPiii:
[----:B------:R-:W-:Y:S01]  /*0000*/  LDC R1, c[0x0][0x37c] ;  /* 0x0000df00ff017b82 */ /* 0x000fe20000000800 */
[----:B------:R-:W0:Y:S07]  /*0010*/  S2R R0, SR_TID.X ;  /* 0x0000000000007919 */ /* 0x000e2e0000002100 */
[----:B------:R-:W0:Y:S08]  /*0020*/  S2UR UR4, SR_CTAID.X ;  /* 0x00000000000479c3 */ /* 0x000e300000002500 */
[----:B------:R-:W0:Y:S08]  /*0030*/  LDC R5, c[0x0][0x360] ;  /* 0x0000d800ff057b82 */ /* 0x000e300000000800 */
[----:B------:R-:W1:Y:S01]  /*0040*/  LDC.64 R2, c[0x0][0x388] ;  /* 0x0000e200ff027b82 */ /* 0x000e620000000a00 */
[----:B0-----:R-:W-:-:S05]  /*0050*/  IMAD R0, R5, UR4, R0 ;  /* 0x0000000405007c24 */ /* 0x001fca000f8e0200 */
[----:B-1----:R-:W-:-:S04]  /*0060*/  ISETP.GE.AND P0, PT, R0, R3, PT ;  /* 0x000000030000720c */ /* 0x002fc80003f06270 */
[----:B------:R-:W-:-:S13]  /*0070*/  ISETP.GE.OR P0, PT, R0, R2, !P0 ;  /* 0x000000020000720c */ /* 0x000fda0004706670 */
[----:B------:R-:W-:Y:S05]  /*0080*/  @P0 EXIT ;  /* 0x000000000000094d */ /* 0x000fea0003800000 */
[----:B------:R-:W0:Y:S01]  /*0090*/  LDC R9, c[0x0][0x38c] ;  /* 0x0000e300ff097b82 */ /* 0x000e220000000800 */
[----:B------:R-:W-:Y:S01]  /*00a0*/  VIADD R8, R3, 0x1 ;  /* 0x0000000103087836 */ /* 0x000fe20000000000 */
[----:B------:R-:W1:Y:S04]  /*00b0*/  LDCU.64 UR4, c[0x0][0x358] ;  /* 0x00006b00ff0477ac */ /* 0x000e680008000a00 */
[----:B------:R-:W-:-:S13]  /*00c0*/  ISETP.GE.AND P0, PT, R8, R2, PT ;  /* 0x000000020800720c */ /* 0x000fda0003f06270 */
[----:B------:R-:W-:Y:S05]  /*00d0*/  @P0 BRA `(.L_x_0) ;  /* 0x0000000800ec0947 */ /* 0x000fea0003800000 */
[----:B------:R-:W-:Y:S02]  /*00e0*/  IADD3 R0, PT, PT, -R3, -0x2, R2 ;  /* 0xfffffffe03007810 */ /* 0x000fe40007ffe102 */
[----:B------:R-:W-:Y:S02]  /*00f0*/  LOP3.LUT R5, RZ, R3, RZ, 0x33, !PT ;  /* 0x00000003ff057212 */ /* 0x000fe400078e33ff */
[----:B------:R-:W-:-:S03]  /*0100*/  ISETP.GE.U32.AND P0, PT, R0, 0xf, PT ;  /* 0x0000000f0000780c */ /* 0x000fc60003f06070 */
[----:B------:R-:W-:-:S05]  /*0110*/  IMAD.IADD R2, R5, 0x1, R2 ;  /* 0x0000000105027824 */ /* 0x000fca00078e0202 */
[----:B------:R-:W-:-:S05]  /*0120*/  LOP3.LUT R16, R2, 0xf, RZ, 0xc0, !PT ;  /* 0x0000000f02107812 */ /* 0x000fca00078ec0ff */
[----:B------:R-:W-:Y:S05]  /*0130*/  @!P0 BRA `(.L_x_1) ;  /* 0x00000004006c8947 */ /* 0x000fea0003800000 */
[----:B------:R-:W-:Y:S01]  /*0140*/  LOP3.LUT R0, R2, 0xfffffff0, RZ, 0xc0, !PT ;  /* 0xfffffff002007812 */ /* 0x000fe200078ec0ff */
[----:B0-----:R-:W-:-:S03]  /*0150*/  IMAD.MOV.U32 R8, RZ, RZ, R9 ;  /* 0x000000ffff087224 */ /* 0x001fc600078e0009 */
[----:B------:R-:W-:-:S07]  /*0160*/  IADD3 R0, PT, PT, -R0, RZ, RZ ;  /* 0x000000ff00007210 */ /* 0x000fce0007ffe1ff */
.L_x_2:
[----:B------:R-:W0:Y:S01]  /*0170*/  LDC.64 R6, c[0x0][0x380] ;  /* 0x0000e000ff067b82 */ /* 0x000e220000000a00 */
[----:B------:R-:W-:Y:S02]  /*0180*/  VIADD R12, R8, 0x1 ;  /* 0x00000001080c7836 */ /* 0x000fe40000000000 */
[----:B0-----:R-:W-:-:S04]  /*0190*/  IMAD.WIDE R10, R9, 0x4, R6 ;  /* 0x00000004090a7825 */ /* 0x001fc800078e0206 */
[----:B------:R-:W-:Y:S02]  /*01a0*/  IMAD.WIDE R4, R12, 0x4, R6 ;  /* 0x000000040c047825 */ /* 0x000fe400078e0206 */
[----:B-1----:R-:W2:Y:S04]  /*01b0*/  LDG.E R10, desc[UR4][R10.64] ;  /* 0x000000040a0a7981 */ /* 0x002ea8000c1e1900 */
[----:B------:R-:W2:Y:S04]  /*01c0*/  LDG.E R13, desc[UR4][R4.64] ;  /* 0x00000004040d7981 */ /* 0x000ea8000c1e1900 */
[----:B------:R-:W3:Y:S04]  /*01d0*/  LDG.E R14, desc[UR4][R4.64+0x4] ;  /* 0x00000404040e7981 */ /* 0x000ee8000c1e1900 */
[----:B------:R-:W4:Y:S01]  /*01e0*/  LDG.E R17, desc[UR4][R4.64+0x8] ;  /* 0x0000080404117981 */ /* 0x000f22000c1e1900 */
[----:B--2---:R-:W-:-:S04]  /*01f0*/  ISETP.GE.AND P0, PT, R13, R10, PT ;  /* 0x0000000a0d00720c */ /* 0x004fc80003f06270 */
[----:B------:R-:W-:-:S05]  /*0200*/  SEL R9, R12, R9, !P0 ;  /* 0x000000090c097207 */ /* 0x000fca0004000000 */
[----:B------:R-:W-:-:S06]  /*0210*/  IMAD.WIDE R12, R9, 0x4, R6 ;  /* 0x00000004090c7825 */ /* 0x000fcc00078e0206 */
[----:B------:R-:W3:Y:S02]  /*0220*/  LDG.E R13, desc[UR4][R12.64] ;  /* 0x000000040c0d7981 */ /* 0x000ee4000c1e1900 */
[----:B---3--:R-:W-:-:S13]  /*0230*/  ISETP.GE.AND P0, PT, R14, R13, PT ;  /* 0x0000000d0e00720c */ /* 0x008fda0003f06270 */
[----:B------:R-:W-:-:S04]  /*0240*/  @!P0 VIADD R9, R8, 0x2 ;  /* 0x0000000208098836 */ /* 0x000fc80000000000 */
[----:B------:R-:W-:-:S06]  /*0250*/  IMAD.WIDE R14, R9, 0x4, R6 ;  /* 0x00000004090e7825 */ /* 0x000fcc00078e0206 */
[----:B------:R-:W4:Y:S02]  /*0260*/  LDG.E R14, desc[UR4][R14.64] ;  /* 0x000000040e0e7981 */ /* 0x000f24000c1e1900 */
[----:B----4-:R-:W-:Y:S02]  /*0270*/  ISETP.GE.AND P0, PT, R17, R14, PT ;  /* 0x0000000e1100720c */ /* 0x010fe40003f06270 */
[----:B------:R-:W2:Y:S11]  /*0280*/  LDG.E R17, desc[UR4][R4.64+0xc] ;  /* 0x00000c0404117981 */ /* 0x000eb6000c1e1900 */
[----:B------:R-:W-:-:S05]  /*0290*/  @!P0 IADD3 R9, PT, PT, R8, 0x3, RZ ;  /* 0x0000000308098810 */ /* 0x000fca0007ffe0ff */
[----:B------:R-:W-:-:S06]  /*02a0*/  IMAD.WIDE R10, R9, 0x4, R6 ;  /* 0x00000004090a7825 */ /* 0x000fcc00078e0206 */
[----:B------:R-:W2:Y:S02]  /*02b0*/  LDG.E R10, desc[UR4][R10.64] ;  /* 0x000000040a0a7981 */ /* 0x000ea4000c1e1900 */
[----:B--2---:R-:W-:Y:S02]  /*02c0*/  ISETP.GE.AND P0, PT, R17, R10, PT ;  /* 0x0000000a1100720c */ /* 0x004fe40003f06270 */
[----:B------:R-:W2:Y:S11]  /*02d0*/  LDG.E R17, desc[UR4][R4.64+0x10] ;  /* 0x0000100404117981 */ /* 0x000eb6000c1e1900 */
[----:B------:R-:W-:-:S04]  /*02e0*/  @!P0 VIADD R9, R8, 0x4 ;  /* 0x0000000408098836 */ /* 0x000fc80000000000 */
        /* <DEDUP_REMOVED lines=43> */
[----:B------:R-:W2:Y:S04]  /*05a0*/  LDG.E R17, desc[UR4][R4.64+0x34] ;  /* 0x0000340404117981 */ /* 0x000ea8000c1e1900 */
[----:B------:R-:W3:Y:S07]  /*05b0*/  LDG.E R10, desc[UR4][R4.64+0x3c] ;  /* 0x00003c04040a7981 */ /* 0x000eee000c1e1900 */
        /* <DEDUP_REMOVED lines=8> */
[----:B--2---:R-:W-:-:S13]  /*0640*/  ISETP.GE.AND P0, PT, R17, R14, PT ;  /* 0x0000000e1100720c */ /* 0x004fda0003f06270 */
[----:B------:R-:W-:-:S05]  /*0650*/  @!P0 IADD3 R9, PT, PT, R8, 0xf, RZ ;  /* 0x0000000f08098810 */ /* 0x000fca0007ffe0ff */
[----:B------:R-:W-:-:S06]  /*0660*/  IMAD.WIDE R6, R9, 0x4, R6 ;  /* 0x0000000409067825 */ /* 0x000fcc00078e0206 */
[----:B------:R-:W3:Y:S01]  /*0670*/  LDG.E R7, desc[UR4][R6.64] ;  /* 0x0000000406077981 */ /* 0x000ee2000c1e1900 */
[----:B------:R-:W-:-:S05]  /*0680*/  VIADD R0, R0, 0x10 ;  /* 0x0000001000007836 */ /* 0x000fca0000000000 */
[----:B------:R-:W-:Y:S01]  /*0690*/  ISETP.NE.AND P1, PT, R0, RZ, PT ;  /* 0x000000ff0000720c */ /* 0x000fe20003f25270 */
[----:B------:R-:W-:Y:S01]  /*06a0*/  VIADD R8, R8, 0x10 ;  /* 0x0000001008087836 */ /* 0x000fe20000000000 */
[----:B---3--:R-:W-:-:S04]  /*06b0*/  ISETP.GE.AND P0, PT, R10, R7, PT ;  /* 0x000000070a00720c */ /* 0x008fc80003f06270 */
[----:B------:R-:W-:-:S07]  /*06c0*/  SEL R9, R8, R9, !P0 ;  /* 0x0000000908097207 */ /* 0x000fce0004000000 */
[----:B------:R-:W-:Y:S05]  /*06d0*/  @P1 BRA `(.L_x_2) ;  /* 0xfffffff800a41947 */ /* 0x000fea000383ffff */
[----:B------:R-:W-:-:S07]  /*06e0*/  IADD3 R8, PT, PT, R8, 0x1, RZ ;  /* 0x0000000108087810 */ /* 0x000fce0007ffe0ff */
.L_x_1:
[----:B------:R-:W-:-:S13]  /*06f0*/  ISETP.NE.AND P0, PT, R16, RZ, PT ;  /* 0x000000ff1000720c */ /* 0x000fda0003f05270 */
[----:B------:R-:W-:Y:S05]  /*0700*/  @!P0 BRA `(.L_x_0) ;  /* 0x0000000400608947 */ /* 0x000fea0003800000 */
[----:B------:R-:W-:Y:S02]  /*0710*/  ISETP.GE.U32.AND P1, PT, R16, 0x8, PT ;  /* 0x000000081000780c */ /* 0x000fe40003f26070 */
[----:B------:R-:W-:-:S04]  /*0720*/  LOP3.LUT R17, R2, 0x7, RZ, 0xc0, !PT ;  /* 0x0000000702117812 */ /* 0x000fc800078ec0ff */
[----:B------:R-:W-:-:S07]  /*0730*/  ISETP.NE.AND P0, PT, R17, RZ, PT ;  /* 0x000000ff1100720c */ /* 0x000fce0003f05270 */
[----:B------:R-:W-:Y:S06]  /*0740*/  @!P1 BRA `(.L_x_3) ;  /* 0x0000000000ac9947 */ /* 0x000fec0003800000 */
[----:B------:R-:W0:Y:S02]  /*0750*/  LDC.64 R6, c[0x0][0x380] ;  /* 0x0000e000ff067b82 */ /* 0x000e240000000a00 */
[----:B0-----:R-:W-:-:S04]  /*0760*/  IMAD.WIDE R10, R9, 0x4, R6 ;  /* 0x00000004090a7825 */ /* 0x001fc800078e0206 */
[----:B------:R-:W-:Y:S02]  /*0770*/  IMAD.WIDE R4, R8, 0x4, R6 ;  /* 0x0000000408047825 */ /* 0x000fe400078e0206 */
[----:B-1----:R-:W2:Y:S04]  /*0780*/  LDG.E R11, desc[UR4][R10.64] ;  /* 0x000000040a0b7981 */ /* 0x002ea8000c1e1900 */
[----:B------:R-:W2:Y:S02]  /*0790*/  LDG.E R0, desc[UR4][R4.64] ;  /* 0x0000000404007981 */ /* 0x000ea4000c1e1900 */
[----:B--2---:R-:W-:Y:S02]  /*07a0*/  ISETP.GE.AND P1, PT, R0, R11, PT ;  /* 0x0000000b0000720c */ /* 0x004fe40003f26270 */
[----:B------:R-:W2:Y:S02]  /*07b0*/  LDG.E R0, desc[UR4][R4.64+0x4] ;  /* 0x0000040404007981 */ /* 0x000ea4000c1e1900 */
[----:B------:R-:W-:-:S05]  /*07c0*/  SEL R9, R8, R9, !P1 ;  /* 0x0000000908097207 */ /* 0x000fca0004800000 */
        /* <DEDUP_REMOVED lines=32> */
[----:B--2---:R-:W-:-:S13]  /*09d0*/  ISETP.GE.AND P1, PT, R0, R7, PT ;  /* 0x000000070000720c */ /* 0x004fda0003f26270 */
[C---:B------:R-:W-:Y:S02]  /*09e0*/  @!P1 VIADD R9, R8.reuse, 0x7 ;  /* 0x0000000708099836 */ /* 0x040fe40000000000 */
[----:B------:R-:W-:-:S07]  /*09f0*/  VIADD R8, R8, 0x8 ;  /* 0x0000000808087836 */ /* 0x000fce0000000000 */
.L_x_3:
        /* <DEDUP_REMOVED lines=26> */
[C---:B------:R-:W-:Y:S01]  /*0ba0*/  @!P1 VIADD R9, R8.reuse, 0x3 ;  /* 0x0000000308099836 */ /* 0x040fe20000000000 */
[----:B------:R-:W-:-:S07]  /*0bb0*/  IADD3 R8, PT, PT, R8, 0x4, RZ ;  /* 0x0000000408087810 */ /* 0x000fce0007ffe0ff */
.L_x_4:
[----:B------:R-:W-:Y:S05]  /*0bc0*/  @!P0 BRA `(.L_x_0) ;  /* 0x0000000000308947 */ /* 0x000fea0003800000 */
[----:B------:R-:W2:Y:S01]  /*0bd0*/  LDC.64 R6, c[0x0][0x380] ;  /* 0x0000e000ff067b82 */ /* 0x000ea20000000a00 */
[----:B------:R-:W-:-:S07]  /*0be0*/  IMAD.MOV R2, RZ, RZ, -R2 ;  /* 0x000000ffff027224 */ /* 0x000fce00078e0a02 */
.L_x_5:
[----:B--2---:R-:W-:-:S04]  /*0bf0*/  IMAD.WIDE R4, R8, 0x4, R6 ;  /* 0x0000000408047825 */ /* 0x004fc800078e0206 */
[----:B0-----:R-:W-:Y:S02]  /*0c00*/  IMAD.WIDE R10, R9, 0x4, R6 ;  /* 0x00000004090a7825 */ /* 0x001fe400078e0206 */
[----:B-1----:R-:W2:Y:S04]  /*0c10*/  LDG.E R4, desc[UR4][R4.64] ;  /* 0x0000000404047981 */ /* 0x002ea8000c1e1900 */
[----:B------:R-:W2:Y:S01]  /*0c20*/  LDG.E R11, desc[UR4][R10.64] ;  /* 0x000000040a0b7981 */ /* 0x000ea2000c1e1900 */
[----:B------:R-:W-:-:S05]  /*0c30*/  VIADD R2, R2, 0x1 ;  /* 0x0000000102027836 */ /* 0x000fca0000000000 */
[----:B------:R-:W-:Y:S02]  /*0c40*/  ISETP.NE.AND P1, PT, R2, RZ, PT ;  /* 0x000000ff0200720c */ /* 0x000fe40003f25270 */
[----:B--2---:R-:W-:-:S04]  /*0c50*/  ISETP.GE.AND P0, PT, R4, R11, PT ;  /* 0x0000000b0400720c */ /* 0x004fc80003f06270 */
[C---:B------:R-:W-:Y:S02]  /*0c60*/  SEL R9, R8.reuse, R9, !P0 ;  /* 0x0000000908097207 */ /* 0x040fe40004000000 */
[----:B------:R-:W-:-:S05]  /*0c70*/  IADD3 R8, PT, PT, R8, 0x1, RZ ;  /* 0x0000000108087810 */ /* 0x000fca0007ffe0ff */
[----:B------:R-:W-:Y:S05]  /*0c80*/  @P1 BRA `(.L_x_5) ;  /* 0xfffffffc00d81947 */ /* 0x000fea000383ffff */
.L_x_0:
[----:B0-----:R-:W-:-:S13]  /*0c90*/  ISETP.NE.AND P0, PT, R9, R3, PT ;  /* 0x000000030900720c */ /* 0x001fda0003f05270 */
[----:B-1----:R-:W-:Y:S05]  /*0ca0*/  @!P0 EXIT ;  /* 0x000000000000894d */ /* 0x002fea0003800000 */
[----:B------:R-:W0:Y:S02]  /*0cb0*/  LDC.64 R6, c[0x0][0x380] ;  /* 0x0000e000ff067b82 */ /* 0x000e240000000a00 */
[----:B0-----:R-:W-:-:S04]  /*0cc0*/  IMAD.WIDE R4, R9, 0x4, R6 ;  /* 0x0000000409047825 */ /* 0x001fc800078e0206 */
[----:B------:R-:W-:Y:S01]  /*0cd0*/  IMAD.WIDE R2, R3, 0x4, R6 ;  /* 0x0000000403027825 */ /* 0x000fe200078e0206 */
[----:B------:R-:W2:Y:S04]  /*0ce0*/  LDG.E R9, desc[UR4][R4.64] ;  /* 0x0000000404097981 */ /* 0x000ea8000c1e1900 */
[----:B------:R-:W3:Y:S04]  /*0cf0*/  LDG.E R7, desc[UR4][R2.64] ;  /* 0x0000000402077981 */ /* 0x000ee8000c1e1900 */
[----:B--2---:R-:W-:Y:S04]  /*0d00*/  STG.E desc[UR4][R2.64], R9 ;  /* 0x0000000902007986 */ /* 0x004fe8000c101904 */
[----:B---3--:R-:W-:Y:S01]  /*0d10*/  STG.E desc[UR4][R4.64], R7 ;  /* 0x0000000704007986 */ /* 0x008fe2000c101904 */
[----:B------:R-:W-:Y:S05]  /*0d20*/  EXIT ;  /* 0x000000000000794d */ /* 0x000fea0003800000 */
.L_x_6:
[----:B------:R-:W-:-:S00]  /*0d30*/  BRA `(.L_x_6) ;  /* 0xfffffffc00fc7947 */ /* 0x000fc0000383ffff */
[----:B------:R-:W-:-:S00]  /*0d40*/  NOP ;  /* 0x0000000000007918 */ /* 0x000fc00000000000 */
        /* <DEDUP_REMOVED lines=11> */
.L_x_7:


//--------------------- .nv.shared.reserved.0     --------------------------
	.section	.nv.shared.reserved.0,"aw",@nobits
	.weak		__nv_reservedSMEM_offset_0_alias
	.size		__nv_reservedSMEM_offset_0_alias, 0, 64
	.other		__nv_reservedSMEM_offset_0_alias,@"STO_CUDA_RESERVED_SHARED STV_DEFAULT"
__nv_reservedSMEM_offset_0_alias:
	.zero		0
	.zero		64


//--------------------- .nv.constant0._Z23parallel_selection_sortPiii --------------------------
	.section	.nv.constant0._Z23parallel_selection_sortPiii,"a",@progbits
	.sectionflags	@""
	.align	4
.nv.constant0._Z23parallel_selection_sortPiii:
	.zero		912


//--------------------- SYMBOLS --------------------------

	.type		.nv.reservedSmem.offset0,@object
	.size		.nv.reservedSmem.offset0,0x4
